//
// Generated by NVIDIA NVVM Compiler
//
// Compiler Build ID: CL-36424714
// Cuda compilation tools, release 13.0, V13.0.88
// Based on NVVM 20.0.0
//

.version 9.0
.target sm_100
.address_size 64

	// .globl	_Z17softmax_attentionPKfS0_S0_Pfiii
// _ZZ17softmax_attentionPKfS0_S0_PfiiiE3Q_s has been demoted
// _ZZ17softmax_attentionPKfS0_S0_PfiiiE5s_sum has been demoted
// _ZZ17softmax_attentionPKfS0_S0_PfiiiE5s_max has been demoted
// _ZZ17softmax_attentionPKfS0_S0_PfiiiE5max_x has been demoted
// _ZZ17softmax_attentionPKfS0_S0_PfiiiE9total_sum has been demoted

.visible .entry _Z17softmax_attentionPKfS0_S0_Pfiii(
	.param .u64 .ptr .align 1 _Z17softmax_attentionPKfS0_S0_Pfiii_param_0,
	.param .u64 .ptr .align 1 _Z17softmax_attentionPKfS0_S0_Pfiii_param_1,
	.param .u64 .ptr .align 1 _Z17softmax_attentionPKfS0_S0_Pfiii_param_2,
	.param .u64 .ptr .align 1 _Z17softmax_attentionPKfS0_S0_Pfiii_param_3,
	.param .u32 _Z17softmax_attentionPKfS0_S0_Pfiii_param_4,
	.param .u32 _Z17softmax_attentionPKfS0_S0_Pfiii_param_5,
	.param .u32 _Z17softmax_attentionPKfS0_S0_Pfiii_param_6
)
{
	.reg .pred 	%p<16>;
	.reg .b32 	%r<36>;
	.reg .b32 	%f<59>;
	.reg .b64 	%rd<17>;
	// demoted variable
	.shared .align 4 .b8 _ZZ17softmax_attentionPKfS0_S0_PfiiiE3Q_s[4096];
	// demoted variable
	.shared .align 4 .b8 _ZZ17softmax_attentionPKfS0_S0_PfiiiE5s_sum[4096];
	// demoted variable
	.shared .align 4 .b8 _ZZ17softmax_attentionPKfS0_S0_PfiiiE5s_max[4096];
	// demoted variable
	.shared .align 4 .f32 _ZZ17softmax_attentionPKfS0_S0_PfiiiE5max_x;
	// demoted variable
	.shared .align 4 .f32 _ZZ17softmax_attentionPKfS0_S0_PfiiiE9total_sum;
	ld.param.u64 	%rd5, [_Z17softmax_attentionPKfS0_S0_Pfiii_param_0];
	ld.param.u64 	%rd8, [_Z17softmax_attentionPKfS0_S0_Pfiii_param_1];
	ld.param.u64 	%rd6, [_Z17softmax_attentionPKfS0_S0_Pfiii_param_2];
	ld.param.u64 	%rd7, [_Z17softmax_attentionPKfS0_S0_Pfiii_param_3];
	ld.param.u32 	%r15, [_Z17softmax_attentionPKfS0_S0_Pfiii_param_5];
	ld.param.u32 	%r16, [_Z17softmax_attentionPKfS0_S0_Pfiii_param_6];
	cvta.to.global.u64 	%rd1, %rd8;
	mov.u32 	%r1, %tid.x;
	mov.u32 	%r2, %ntid.x;
	cvt.rn.f32.s32 	%f16, %r16;
	sqrt.rn.f32 	%f1, %f16;
	setp.ge.s32 	%p1, %r1, %r16;
	@%p1 bra 	$L__BB0_3;
	mov.u32 	%r17, %ctaid.x;
	mul.lo.s32 	%r3, %r2, %r17;
	cvta.to.global.u64 	%rd2, %rd5;
	mov.u32 	%r20, _ZZ17softmax_attentionPKfS0_S0_PfiiiE3Q_s;
	mov.u32 	%r32, %r1;
$L__BB0_2:
	add.s32 	%r18, %r32, %r3;
	mul.wide.s32 	%rd9, %r18, 4;
	add.s64 	%rd10, %rd2, %rd9;
	ld.global.f32 	%f17, [%rd10];
	shl.b32 	%r19, %r32, 2;
	add.s32 	%r21, %r20, %r19;
	st.shared.f32 	[%r21], %f17;
	add.s32 	%r32, %r32, %r2;
	setp.lt.s32 	%p2, %r32, %r16;
	@%p2 bra 	$L__BB0_2;
$L__BB0_3:
	setp.ge.s32 	%p3, %r1, %r16;
	bar.sync 	0;
	@%p3 bra 	$L__BB0_25;
	setp.lt.s32 	%p4, %r15, 1;
	shl.b32 	%r22, %r1, 2;
	mov.u32 	%r23, _ZZ17softmax_attentionPKfS0_S0_PfiiiE3Q_s;
	add.s32 	%r6, %r23, %r22;
	mov.f32 	%f53, 0f00000000;
	mov.f32 	%f54, 0fFF800000;
	@%p4 bra 	$L__BB0_10;
	ld.shared.f32 	%f2, [%r6];
	mov.f32 	%f54, 0fFF800000;
	mov.f32 	%f53, 0f00000000;
	mov.b32 	%r33, 0;
$L__BB0_6:
	mul.wide.s32 	%rd11, %r33, 4;
	add.s64 	%rd12, %rd1, %rd11;
	ld.global.f32 	%f22, [%rd12];
	mul.f32 	%f23, %f2, %f22;
	div.rn.f32 	%f5, %f23, %f1;
	setp.leu.f32 	%p5, %f5, %f54;
	@%p5 bra 	$L__BB0_8;
	sub.f32 	%f27, %f5, %f54;
	mul.f32 	%f28, %f27, 0f3FB8AA3B;
	ex2.approx.f32 	%f29, %f28;
	fma.rn.f32 	%f53, %f53, %f29, 0f3F800000;
	mov.f32 	%f54, %f5;
	bra.uni 	$L__BB0_9;
$L__BB0_8:
	sub.f32 	%f24, %f5, %f54;
	mul.f32 	%f25, %f24, 0f3FB8AA3B;
	ex2.approx.f32 	%f26, %f25;
	add.f32 	%f53, %f53, %f26;
$L__BB0_9:
	add.s32 	%r33, %r33, %r2;
	setp.lt.s32 	%p6, %r33, %r15;
	@%p6 bra 	$L__BB0_6;
$L__BB0_10:
	mov.u32 	%r26, _ZZ17softmax_attentionPKfS0_S0_PfiiiE5s_sum;
	add.s32 	%r9, %r26, %r22;
	st.shared.f32 	[%r9], %f53;
	mov.u32 	%r27, _ZZ17softmax_attentionPKfS0_S0_PfiiiE5s_max;
	add.s32 	%r10, %r27, %r22;
	st.shared.f32 	[%r10], %f54;
	bar.sync 	0;
	setp.lt.u32 	%p7, %r2, 2;
	@%p7 bra 	$L__BB0_20;
	mov.u32 	%r34, %r2;
$L__BB0_12:
	mov.u32 	%r11, %r34;
	shr.u32 	%r34, %r11, 1;
	setp.le.u32 	%p8, %r1, %r34;
	@%p8 bra 	$L__BB0_19;
	ld.shared.f32 	%f12, [%r9];
	shl.b32 	%r28, %r34, 2;
	add.s32 	%r29, %r9, %r28;
	ld.shared.f32 	%f13, [%r29];
	ld.shared.f32 	%f14, [%r10];
	add.s32 	%r30, %r10, %r28;
	ld.shared.f32 	%f15, [%r30];
	setp.eq.f32 	%p9, %f13, 0f00000000;
	@%p9 bra 	$L__BB0_19;
	setp.neu.f32 	%p10, %f12, 0f00000000;
	@%p10 bra 	$L__BB0_16;
	st.shared.f32 	[%r9], %f13;
	st.shared.f32 	[%r10], %f15;
	bra.uni 	$L__BB0_19;
$L__BB0_16:
	setp.geu.f32 	%p11, %f14, %f15;
	@%p11 bra 	$L__BB0_18;
	sub.f32 	%f34, %f14, %f15;
	mul.f32 	%f35, %f34, 0f3FB8AA3B;
	ex2.approx.f32 	%f36, %f35;
	fma.rn.f32 	%f37, %f12, %f36, %f13;
	st.shared.f32 	[%r9], %f37;
	st.shared.f32 	[%r10], %f15;
	bra.uni 	$L__BB0_19;
$L__BB0_18:
	sub.f32 	%f30, %f15, %f14;
	mul.f32 	%f31, %f30, 0f3FB8AA3B;
	ex2.approx.f32 	%f32, %f31;
	fma.rn.f32 	%f33, %f13, %f32, %f12;
	st.shared.f32 	[%r9], %f33;
$L__BB0_19:
	bar.sync 	0;
	setp.gt.u32 	%p12, %r11, 3;
	@%p12 bra 	$L__BB0_12;
$L__BB0_20:
	setp.ne.s32 	%p13, %r1, 0;
	@%p13 bra 	$L__BB0_22;
	ld.shared.f32 	%f38, [_ZZ17softmax_attentionPKfS0_S0_PfiiiE5s_max];
	st.shared.f32 	[_ZZ17softmax_attentionPKfS0_S0_PfiiiE5max_x], %f38;
	ld.shared.f32 	%f39, [_ZZ17softmax_attentionPKfS0_S0_PfiiiE5s_sum];
	st.shared.f32 	[_ZZ17softmax_attentionPKfS0_S0_PfiiiE9total_sum], %f39;
$L__BB0_22:
	setp.lt.s32 	%p14, %r15, 1;
	bar.sync 	0;
	@%p14 bra 	$L__BB0_25;
	cvta.to.global.u64 	%rd3, %rd6;
	cvta.to.global.u64 	%rd4, %rd7;
	mov.b32 	%r35, 0;
$L__BB0_24:
	ld.shared.f32 	%f40, [%r6];
	mul.wide.s32 	%rd13, %r35, 4;
	add.s64 	%rd14, %rd1, %rd13;
	ld.global.f32 	%f41, [%rd14];
	mul.f32 	%f42, %f40, %f41;
	div.rn.f32 	%f43, %f42, %f1;
	ld.shared.f32 	%f44, [_ZZ17softmax_attentionPKfS0_S0_PfiiiE5max_x];
	sub.f32 	%f45, %f43, %f44;
	mul.f32 	%f46, %f45, 0f3FB8AA3B;
	ex2.approx.f32 	%f47, %f46;
	ld.shared.f32 	%f48, [_ZZ17softmax_attentionPKfS0_S0_PfiiiE9total_sum];
	div.rn.f32 	%f49, %f47, %f48;
	add.s64 	%rd15, %rd4, %rd13;
	add.s64 	%rd16, %rd3, %rd13;
	ld.global.f32 	%f50, [%rd16];
	mul.f32 	%f51, %f49, %f50;
	atom.global.add.f32 	%f52, [%rd15], %f51;
	add.s32 	%r35, %r35, %r2;
	setp.lt.s32 	%p15, %r35, %r15;
	@%p15 bra 	$L__BB0_24;
$L__BB0_25:
	ret;

}


// ===== COMPILED SASS (sm_100) =====

	.target	sm_100

	.elftype	@"ET_EXEC"


//--------------------- .note.nv.tkinfo           --------------------------
	.section	.note.nv.tkinfo,"",@"SHT_NOTE"
	.sectionflags	@"SHF_NOTE_NV_TKINFO"
	.tkinfo
        /*0018*/ 	.word	0x00000002
        /*0030*/ 	.string	""
        /*0030*/ 	.string	"ptxas"
        /*0030*/ 	.string	"Cuda compilation tools, release 13.0, V13.0.88"
        /*0030*/ 	.string	"Build cuda_13.0.r13.0/compiler.36424714_0"
        /*0030*/ 	.string	"-arch sm_100 -m 64 "



//--------------------- .note.nv.cuinfo           --------------------------
	.section	.note.nv.cuinfo,"",@"SHT_NOTE"
	.sectionflags	@"SHF_NOTE_NV_CUINFO"
        /*0018*/ 	.short	0x0002
        /*001a*/ 	.short	0x0064
        /*001c*/ 	.short	0x0082
	.zero		2


//--------------------- .nv.info                  --------------------------
	.section	.nv.info,"",@"SHT_CUDA_INFO"
	.align	4


	//----- nvinfo : EIATTR_REGCOUNT
	.align		4
        /*0000*/ 	.byte	0x04, 0x2f
        /*0002*/ 	.short	(.L_1 - .L_0)
	.align		4
.L_0:
        /*0004*/ 	.word	index@(_Z17softmax_attentionPKfS0_S0_Pfiii)
        /*0008*/ 	.word	0x00000018


	//----- nvinfo : EIATTR_FRAME_SIZE
	.align		4
.L_1:
        /*000c*/ 	.byte	0x04, 0x11
        /*000e*/ 	.short	(.L_3 - .L_2)
	.align		4
.L_2:
        /*0010*/ 	.word	index@($__internal_1_$__cuda_sm3x_div_rn_noftz_f32_slowpath)
        /*0014*/ 	.word	0x00000000


	//----- nvinfo : EIATTR_FRAME_SIZE
	.align		4
.L_3:
        /*0018*/ 	.byte	0x04, 0x11
        /*001a*/ 	.short	(.L_5 - .L_4)
	.align		4
.L_4:
        /*001c*/ 	.word	index@($__internal_0_$__cuda_sm20_sqrt_rn_f32_slowpath)
        /*0020*/ 	.word	0x00000000


	//----- nvinfo : EIATTR_FRAME_SIZE
	.align		4
.L_5:
        /*0024*/ 	.byte	0x04, 0x11
        /*0026*/ 	.short	(.L_7 - .L_6)
	.align		4
.L_6:
        /*0028*/ 	.word	index@(_Z17softmax_attentionPKfS0_S0_Pfiii)
        /*002c*/ 	.word	0x00000000


	//----- nvinfo : EIATTR_MIN_STACK_SIZE
	.align		4
.L_7:
        /*0030*/ 	.byte	0x04, 0x12
        /*0032*/ 	.short	(.L_9 - .L_8)
	.align		4
.L_8:
        /*0034*/ 	.word	index@(_Z17softmax_attentionPKfS0_S0_Pfiii)
        /*0038*/ 	.word	0x00000000
.L_9:


//--------------------- .nv.compat                --------------------------
	.section	.nv.compat,"",@"SHT_CUDA_COMPAT_INFO"
	.align	4
        /*0000*/ 	.byte	0x02, 0x09, 0x00, 0x00, 0x02, 0x02, 0x01, 0x00, 0x02, 0x05, 0x05, 0x00, 0x03, 0x07, 0x01, 0x01
        /*0010*/ 	.byte	0x02, 0x03, 0x00, 0x00, 0x02, 0x06, 0x01, 0x00, 0x04, 0x0b, 0x08, 0x00, 0x01, 0x00, 0x00, 0x00
        /*0020*/ 	.byte	0x00, 0x00, 0x00, 0x00


//--------------------- .nv.info._Z17softmax_attentionPKfS0_S0_Pfiii --------------------------
	.section	.nv.info._Z17softmax_attentionPKfS0_S0_Pfiii,"",@"SHT_CUDA_INFO"
	.sectionflags	@""
	.align	4


	//----- nvinfo : EIATTR_CUDA_API_VERSION
	.align		4
        /*0000*/ 	.byte	0x04, 0x37
        /*0002*/ 	.short	(.L_11 - .L_10)
.L_10:
        /*0004*/ 	.word	0x00000082


	//----- nvinfo : EIATTR_KPARAM_INFO
	.align		4
.L_11:
        /*0008*/ 	.byte	0x04, 0x17
        /*000a*/ 	.short	(.L_13 - .L_12)
.L_12:
        /*000c*/ 	.word	0x00000000
        /*0010*/ 	.short	0x0006
        /*0012*/ 	.short	0x0028
        /*0014*/ 	.byte	0x00, 0xf0, 0x11, 0x00


	//----- nvinfo : EIATTR_KPARAM_INFO
	.align		4
.L_13:
        /*0018*/ 	.byte	0x04, 0x17
        /*001a*/ 	.short	(.L_15 - .L_14)
.L_14:
        /*001c*/ 	.word	0x00000000
        /*0020*/ 	.short	0x0005
        /*0022*/ 	.short	0x0024
        /*0024*/ 	.byte	0x00, 0xf0, 0x11, 0x00


	//----- nvinfo : EIATTR_KPARAM_INFO
	.align		4
.L_15:
        /*0028*/ 	.byte	0x04, 0x17
        /*002a*/ 	.short	(.L_17 - .L_16)
.L_16:
        /*002c*/ 	.word	0x00000000
        /*0030*/ 	.short	0x0004
        /*0032*/ 	.short	0x0020
        /*0034*/ 	.byte	0x00, 0xf0, 0x11, 0x00


	//----- nvinfo : EIATTR_KPARAM_INFO
	.align		4
.L_17:
        /*0038*/ 	.byte	0x04, 0x17
        /*003a*/ 	.short	(.L_19 - .L_18)
.L_18:
        /*003c*/ 	.word	0x00000000
        /*0040*/ 	.short	0x0003
        /*0042*/ 	.short	0x0018
        /*0044*/ 	.byte	0x00, 0xf5, 0x21, 0x00


	//----- nvinfo : EIATTR_KPARAM_INFO
	.align		4
.L_19:
        /*0048*/ 	.byte	0x04, 0x17
        /*004a*/ 	.short	(.L_21 - .L_20)
.L_20:
        /*004c*/ 	.word	0x00000000
        /*0050*/ 	.short	0x0002
        /*0052*/ 	.short	0x0010
        /*0054*/ 	.byte	0x00, 0xf5, 0x21, 0x00


	//----- nvinfo : EIATTR_KPARAM_INFO
	.align		4
.L_21:
        /*0058*/ 	.byte	0x04, 0x17
        /*005a*/ 	.short	(.L_23 - .L_22)
.L_22:
        /*005c*/ 	.word	0x00000000
        /*0060*/ 	.short	0x0001
        /*0062*/ 	.short	0x0008
        /*0064*/ 	.byte	0x00, 0xf5, 0x21, 0x00


	//----- nvinfo : EIATTR_KPARAM_INFO
	.align		4
.L_23:
        /*0068*/ 	.byte	0x04, 0x17
        /*006a*/ 	.short	(.L_25 - .L_24)
.L_24:
        /*006c*/ 	.word	0x00000000
        /*0070*/ 	.short	0x0000
        /*0072*/ 	.short	0x0000
        /*0074*/ 	.byte	0x00, 0xf5, 0x21, 0x00


	//----- nvinfo : EIATTR_SPARSE_MMA_MASK
	.align		4
.L_25:
        /*0078*/ 	.byte	0x03, 0x50
        /*007a*/ 	.short	0x0000


	//----- nvinfo : EIATTR_MAXREG_COUNT
	.align		4
        /*007c*/ 	.byte	0x03, 0x1b
        /*007e*/ 	.short	0x00ff


	//----- nvinfo : EIATTR_NUM_BARRIERS
	.align		4
        /*0080*/ 	.byte	0x02, 0x4c
        /*0082*/ 	.byte	0x01
	.zero		1


	//----- nvinfo : EIATTR_MERCURY_ISA_VERSION
	.align		4
        /*0084*/ 	.byte	0x03, 0x5f
        /*0086*/ 	.short	0x0101


	//----- nvinfo : EIATTR_VRC_CTA_INIT_COUNT
	.align		4
        /*0088*/ 	.byte	0x02, 0x4a
	.zero		1
	.zero		1


	//----- nvinfo : EIATTR_EXIT_INSTR_OFFSETS
	.align		4
        /*008c*/ 	.byte	0x04, 0x1c
        /*008e*/ 	.short	(.L_27 - .L_26)


	//   ....[0]....
.L_26:
        /*0090*/ 	.word	0x00000260


	//   ....[1]....
        /*0094*/ 	.word	0x000009f0


	//   ....[2]....
        /*0098*/ 	.word	0x00000d80


	//----- nvinfo : EIATTR_CRS_STACK_SIZE
	.align		4
.L_27:
        /*009c*/ 	.byte	0x04, 0x1e
        /*009e*/ 	.short	(.L_29 - .L_28)
.L_28:
        /*00a0*/ 	.word	0x00000000


	//----- nvinfo : EIATTR_CBANK_PARAM_SIZE
	.align		4
.L_29:
        /*00a4*/ 	.byte	0x03, 0x19
        /*00a6*/ 	.short	0x002c


	//----- nvinfo : EIATTR_PARAM_CBANK
	.align		4
        /*00a8*/ 	.byte	0x04, 0x0a
        /*00aa*/ 	.short	(.L_31 - .L_30)
	.align		4
.L_30:
        /*00ac*/ 	.word	index@(.nv.constant0._Z17softmax_attentionPKfS0_S0_Pfiii)
        /*00b0*/ 	.short	0x0380
        /*00b2*/ 	.short	0x002c


	//----- nvinfo : EIATTR_SW_WAR
	.align		4
.L_31:
        /*00b4*/ 	.byte	0x04, 0x36
        /*00b6*/ 	.short	(.L_33 - .L_32)
.L_32:
        /*00b8*/ 	.word	0x00000008
.L_33:


//--------------------- .nv.callgraph             --------------------------
	.section	.nv.callgraph,"",@"SHT_CUDA_CALLGRAPH"
	.align	4
	.sectionentsize	8
	.align		4
        /*0000*/ 	.word	0x00000000
	.align		4
        /*0004*/ 	.word	0xffffffff
	.align		4
        /*0008*/ 	.word	0x00000000
	.align		4
        /*000c*/ 	.word	0xfffffffe
	.align		4
        /*0010*/ 	.word	0x00000000
	.align		4
        /*0014*/ 	.word	0xfffffffd
	.align		4
        /*0018*/ 	.word	0x00000000
	.align		4
        /*001c*/ 	.word	0xfffffffc


//--------------------- .text._Z17softmax_attentionPKfS0_S0_Pfiii --------------------------
	.section	.text._Z17softmax_attentionPKfS0_S0_Pfiii,"ax",@progbits
	.align	128
        .global         _Z17softmax_attentionPKfS0_S0_Pfiii
        .type           _Z17softmax_attentionPKfS0_S0_Pfiii,@function
        .size           _Z17softmax_attentionPKfS0_S0_Pfiii,(.L_x_36 - _Z17softmax_attentionPKfS0_S0_Pfiii)
        .other          _Z17softmax_attentionPKfS0_S0_Pfiii,@"STO_CUDA_ENTRY STV_DEFAULT"
_Z17softmax_attentionPKfS0_S0_Pfiii:
.text._Z17softmax_attentionPKfS0_S0_Pfiii:
[----:B------:R-:W-:Y:S01]  /*0000*/  LDC R1, c[0x0][0x37c] ;  /* 0x0000df00ff017b82 */ /* 0x000fe20000000800 */
[----:B------:R-:W0:Y:S01]  /*0010*/  LDCU UR4, c[0x0][0x3a8] ;  /* 0x00007500ff0477ac */ /* 0x000e220008000800 */
[----:B------:R-:W1:Y:S01]  /*0020*/  S2R R6, SR_TID.X ;  /* 0x0000000000067919 */ /* 0x000e620000002100 */
[----:B------:R-:W2:Y:S01]  /*0030*/  LDCU UR7, c[0x0][0x360] ;  /* 0x00006c00ff0777ac */ /* 0x000ea20008000800 */
[----:B0-----:R-:W-:-:S04]  /*0040*/  I2FP.F32.S32 R0, UR4 ;  /* 0x0000000400007c45 */ /* 0x001fc80008201400 */
[----:B------:R0:W3:Y:S01]  /*0050*/  MUFU.RSQ R3, R0 ;  /* 0x0000000000037308 */ /* 0x0000e20000001400 */
[----:B------:R-:W-:-:S05]  /*0060*/  VIADD R2, R0, 0xf3000000 ;  /* 0xf300000000027836 */ /* 0x000fca0000000000 */
[----:B------:R-:W-:-:S13]  /*0070*/  ISETP.GT.U32.AND P0, PT, R2, 0x727fffff, PT ;  /* 0x727fffff0200780c */ /* 0x000fda0003f04070 */
[----:B0123--:R-:W-:Y:S05]  /*0080*/  @!P0 BRA `(.L_x_0) ;  /* 0x00000000000c8947 */ /* 0x00ffea0003800000 */
[----:B------:R-:W-:-:S07]  /*0090*/  MOV R4, 0xb0 ;  /* 0x000000b000047802 */ /* 0x000fce0000000f00 */
[----:B------:R-:W-:Y:S05]  /*00a0*/  CALL.REL.NOINC `($__internal_0_$__cuda_sm20_sqrt_rn_f32_slowpath) ;  /* 0x0000000c00387944 */ /* 0x000fea0003c00000 */
[----:B------:R-:W-:Y:S05]  /*00b0*/  BRA `(.L_x_1) ;  /* 0x0000000000107947 */ /* 0x000fea0003800000 */
.L_x_0:
[----:B------:R-:W-:Y:S01]  /*00c0*/  FMUL.FTZ R11, R0, R3 ;  /* 0x00000003000b7220 */ /* 0x000fe20000410000 */
[----:B------:R-:W-:-:S03]  /*00d0*/  FMUL.FTZ R3, R3, 0.5 ;  /* 0x3f00000003037820 */ /* 0x000fc60000410000 */
[----:B------:R-:W-:-:S04]  /*00e0*/  FFMA R0, -R11, R11, R0 ;  /* 0x0000000b0b007223 */ /* 0x000fc80000000100 */
[----:B------:R-:W-:-:S07]  /*00f0*/  FFMA R11, R0, R3, R11 ;  /* 0x00000003000b7223 */ /* 0x000fce000000000b */
.L_x_1:
[----:B------:R-:W0:Y:S01]  /*0100*/  LDCU UR4, c[0x0][0x3a8] ;  /* 0x00007500ff0477ac */ /* 0x000e220008000800 */
[----:B------:R-:W-:Y:S01]  /*0110*/  BSSY.RECONVERGENT B0, `(.L_x_2) ;  /* 0x0000013000007945 */ /* 0x000fe20003800200 */
[----:B------:R-:W1:Y:S01]  /*0120*/  LDCU.64 UR8, c[0x0][0x358] ;  /* 0x00006b00ff0877ac */ /* 0x000e620008000a00 */
[----:B0-----:R-:W-:-:S13]  /*0130*/  ISETP.GE.AND P0, PT, R6, UR4, PT ;  /* 0x0000000406007c0c */ /* 0x001fda000bf06270 */
[----:B-1----:R-:W-:Y:S05]  /*0140*/  @P0 BRA `(.L_x_3) ;  /* 0x00000000003c0947 */ /* 0x002fea0003800000 */
[----:B------:R-:W0:Y:S01]  /*0150*/  S2R R7, SR_CgaCtaId ;  /* 0x0000000000077919 */ /* 0x000e220000008800 */
[----:B------:R-:W1:Y:S01]  /*0160*/  LDC.64 R4, c[0x0][0x380] ;  /* 0x0000e000ff047b82 */ /* 0x000e620000000a00 */
[----:B------:R-:W-:Y:S01]  /*0170*/  MOV R0, 0x400 ;  /* 0x0000040000007802 */ /* 0x000fe20000000f00 */
[----:B------:R-:W-:Y:S01]  /*0180*/  IMAD.MOV.U32 R8, RZ, RZ, R6 ;  /* 0x000000ffff087224 */ /* 0x000fe200078e0006 */
[----:B------:R-:W2:Y:S02]  /*0190*/  S2R R2, SR_CTAID.X ;  /* 0x0000000000027919 */ /* 0x000ea40000002500 */
[----:B0-----:R-:W-:Y:S01]  /*01a0*/  LEA R7, R7, R0, 0x18 ;  /* 0x0000000007077211 */ /* 0x001fe200078ec0ff */
[----:B--2---:R-:W-:-:S07]  /*01b0*/  IMAD R0, R2, UR7, RZ ;  /* 0x0000000702007c24 */ /* 0x004fce000f8e02ff */
.L_x_4:
[----:B------:R-:W-:-:S05]  /*01c0*/  IADD3 R3, PT, PT, R0, R8, RZ ;  /* 0x0000000800037210 */ /* 0x000fca0007ffe0ff */
[----:B01----:R-:W-:-:S06]  /*01d0*/  IMAD.WIDE R2, R3, 0x4, R4 ;  /* 0x0000000403027825 */ /* 0x003fcc00078e0204 */
[----:B------:R-:W2:Y:S01]  /*01e0*/  LDG.E R2, desc[UR8][R2.64] ;  /* 0x0000000802027981 */ /* 0x000ea2000c1e1900 */
[C---:B------:R-:W-:Y:S02]  /*01f0*/  IMAD R9, R8.reuse, 0x4, R7 ;  /* 0x0000000408097824 */ /* 0x040fe400078e0207 */
[----:B------:R-:W-:-:S05]  /*0200*/  VIADD R8, R8, UR7 ;  /* 0x0000000708087c36 */ /* 0x000fca0008000000 */
[----:B------:R-:W-:Y:S01]  /*0210*/  ISETP.GE.AND P1, PT, R8, UR4, PT ;  /* 0x0000000408007c0c */ /* 0x000fe2000bf26270 */
[----:B--2---:R0:W-:-:S12]  /*0220*/  STS [R9], R2 ;  /* 0x0000000209007388 */ /* 0x0041d80000000800 */
[----:B------:R-:W-:Y:S05]  /*0230*/  @!P1 BRA `(.L_x_4) ;  /* 0xfffffffc00e09947 */ /* 0x000fea000383ffff */
.L_x_3:
[----:B------:R-:W-:Y:S05]  /*0240*/  BSYNC.RECONVERGENT B0 ;  /* 0x0000000000007941 */ /* 0x000fea0003800200 */
.L_x_2:
[----:B------:R-:W-:Y:S06]  /*0250*/  BAR.SYNC.DEFER_BLOCKING 0x0 ;  /* 0x0000000000007b1d */ /* 0x000fec0000010000 */
[----:B------:R-:W-:Y:S05]  /*0260*/  @P0 EXIT ;  /* 0x000000000000094d */ /* 0x000fea0003800000 */
[----:B------:R-:W1:Y:S01]  /*0270*/  S2UR UR5, SR_CgaCtaId ;  /* 0x00000000000579c3 */ /* 0x000e620000008800 */
[----:B------:R-:W2:Y:S01]  /*0280*/  LDCU UR6, c[0x0][0x3a4] ;  /* 0x00007480ff0677ac */ /* 0x000ea20008000800 */
[----:B------:R-:W-:Y:S02]  /*0290*/  HFMA2 R7, -RZ, RZ, 0, 0 ;  /* 0x00000000ff077431 */ /* 0x000fe400000001ff */
[----:B------:R-:W-:Y:S01]  /*02a0*/  IMAD.MOV.U32 R8, RZ, RZ, -0x800000 ;  /* 0xff800000ff087424 */ /* 0x000fe200078e00ff */
[----:B------:R-:W-:Y:S01]  /*02b0*/  UMOV UR4, 0x400 ;  /* 0x0000040000047882 */ /* 0x000fe20000000000 */
[----:B--2---:R-:W-:Y:S02]  /*02c0*/  UISETP.GE.AND UP0, UPT, UR6, 0x1, UPT ;  /* 0x000000010600788c */ /* 0x004fe4000bf06270 */
[----:B-1----:R-:W-:-:S06]  /*02d0*/  ULEA UR4, UR5, UR4, 0x18 ;  /* 0x0000000405047291 */ /* 0x002fcc000f8ec0ff */
[----:B0-----:R-:W-:Y:S01]  /*02e0*/  LEA R2, R6, UR4, 0x2 ;  /* 0x0000000406027c11 */ /* 0x001fe2000f8e10ff */
[----:B------:R-:W-:Y:S06]  /*02f0*/  BRA.U !UP0, `(.L_x_5) ;  /* 0x0000000108b47547 */ /* 0x000fec000b800000 */
[----:B------:R0:W1:Y:S01]  /*0300*/  LDS R9, [R2] ;  /* 0x0000000002097984 */ /* 0x0000620000000800 */
[----:B------:R-:W2:Y:S01]  /*0310*/  LDC.64 R4, c[0x0][0x388] ;  /* 0x0000e200ff047b82 */ /* 0x000ea20000000a00 */
[----:B------:R-:W-:Y:S01]  /*0320*/  IMAD.MOV.U32 R8, RZ, RZ, -0x800000 ;  /* 0xff800000ff087424 */ /* 0x000fe200078e00ff */
[----:B------:R-:W-:Y:S01]  /*0330*/  MOV R7, RZ ;  /* 0x000000ff00077202 */ /* 0x000fe20000000f00 */
[----:B------:R-:W-:Y:S01]  /*0340*/  IMAD.MOV.U32 R13, RZ, RZ, RZ ;  /* 0x000000ffff0d7224 */ /* 0x000fe200078e00ff */
[----:B------:R-:W3:Y:S06]  /*0350*/  LDCU UR4, c[0x0][0x3a4] ;  /* 0x00007480ff0477ac */ /* 0x000eec0008000800 */
.L_x_11:
[----:B--2---:R-:W-:-:S05]  /*0360*/  IMAD.WIDE R14, R13, 0x4, R4 ;  /* 0x000000040d0e7825 */ /* 0x004fca00078e0204 */
[----:B------:R-:W1:Y:S01]  /*0370*/  LDG.E R0, desc[UR8][R14.64] ;  /* 0x000000080e007981 */ /* 0x000e62000c1e1900 */
[----:B------:R-:W2:Y:S01]  /*0380*/  MUFU.RCP R10, R11 ;  /* 0x0000000b000a7308 */ /* 0x000ea20000001000 */
[----:B------:R-:W-:Y:S01]  /*0390*/  VIADD R13, R13, UR7 ;  /* 0x000000070d0d7c36 */ /* 0x000fe20008000000 */
[----:B------:R-:W-:Y:S04]  /*03a0*/  BSSY.RECONVERGENT B0, `(.L_x_6) ;  /* 0x000000d000007945 */ /* 0x000fe80003800200 */
[----:B---3--:R-:W-:Y:S01]  /*03b0*/  ISETP.GE.AND P2, PT, R13, UR4, PT ;  /* 0x000000040d007c0c */ /* 0x008fe2000bf46270 */
[----:B--2---:R-:W-:-:S04]  /*03c0*/  FFMA R3, R10, -R11, 1 ;  /* 0x3f8000000a037423 */ /* 0x004fc8000000080b */
[----:B------:R-:W-:Y:S01]  /*03d0*/  FFMA R3, R10, R3, R10 ;  /* 0x000000030a037223 */ /* 0x000fe2000000000a */
[----:B-1----:R-:W-:-:S04]  /*03e0*/  FMUL R0, R9, R0 ;  /* 0x0000000009007220 */ /* 0x002fc80000400000 */
[----:B------:R-:W1:Y:S01]  /*03f0*/  FCHK P0, R0, R11 ;  /* 0x0000000b00007302 */ /* 0x000e620000000000 */
[----:B------:R-:W-:-:S04]  /*0400*/  FFMA R10, R0, R3, RZ ;  /* 0x00000003000a7223 */ /* 0x000fc800000000ff */
[----:B------:R-:W-:-:S04]  /*0410*/  FFMA R12, R10, -R11, R0 ;  /* 0x8000000b0a0c7223 */ /* 0x000fc80000000000 */
[----:B------:R-:W-:Y:S01]  /*0420*/  FFMA R3, R3, R12, R10 ;  /* 0x0000000c03037223 */ /* 0x000fe2000000000a */
[----:B-1----:R-:W-:Y:S06]  /*0430*/  @!P0 BRA `(.L_x_7) ;  /* 0x00000000000c8947 */ /* 0x002fec0003800000 */
[----:B------:R-:W-:Y:S02]  /*0440*/  MOV R3, R11 ;  /* 0x0000000b00037202 */ /* 0x000fe40000000f00 */
[----:B------:R-:W-:-:S07]  /*0450*/  MOV R14, 0x470 ;  /* 0x00000470000e7802 */ /* 0x000fce0000000f00 */
[----:B0-----:R-:W-:Y:S05]  /*0460*/  CALL.REL.NOINC `($__internal_1_$__cuda_sm3x_div_rn_noftz_f32_slowpath) ;  /* 0x0000000800a87944 */ /* 0x001fea0003c00000 */
.L_x_7:
[----:B------:R-:W-:Y:S05]  /*0470*/  BSYNC.RECONVERGENT B0 ;  /* 0x0000000000007941 */ /* 0x000fea0003800200 */
.L_x_6:
[----:B------:R-:W-:Y:S01]  /*0480*/  FSETP.GT.AND P0, PT, R3, R8, PT ;  /* 0x000000080300720b */ /* 0x000fe20003f04000 */
[----:B------:R-:W-:-:S12]  /*0490*/  BSSY.RECONVERGENT B0, `(.L_x_8) ;  /* 0x0000012000007945 */ /* 0x000fd80003800200 */
[----:B------:R-:W-:Y:S05]  /*04a0*/  @!P0 BRA `(.L_x_9) ;  /* 0x0000000000248947 */ /* 0x000fea0003800000 */
[--C-:B------:R-:W-:Y:S01]  /*04b0*/  FADD R0, -R8, R3.reuse ;  /* 0x0000000308007221 */ /* 0x100fe20000000100 */
[----:B------:R-:W-:-:S03]  /*04c0*/  IMAD.MOV.U32 R8, RZ, RZ, R3 ;  /* 0x000000ffff087224 */ /* 0x000fc600078e0003 */
[----:B------:R-:W-:-:S05]  /*04d0*/  FMUL R0, R0, 1.4426950216293334961 ;  /* 0x3fb8aa3b00007820 */ /* 0x000fca0000400000 */
[----:B------:R-:W-:-:S13]  /*04e0*/  FSETP.GEU.AND P0, PT, R0, -126, PT ;  /* 0xc2fc00000000780b */ /* 0x000fda0003f0e000 */
[----:B------:R-:W-:-:S04]  /*04f0*/  @!P0 FMUL R0, R0, 0.5 ;  /* 0x3f00000000008820 */ /* 0x000fc80000400000 */
[----:B------:R-:W1:Y:S02]  /*0500*/  MUFU.EX2 R10, R0 ;  /* 0x00000000000a7308 */ /* 0x000e640000000800 */
[----:B-1----:R-:W-:-:S04]  /*0510*/  @!P0 FMUL R10, R10, R10 ;  /* 0x0000000a0a0a8220 */ /* 0x002fc80000400000 */
[----:B------:R-:W-:Y:S01]  /*0520*/  FFMA R7, R10, R7, 1 ;  /* 0x3f8000000a077423 */ /* 0x000fe20000000007 */
[----:B------:R-:W-:Y:S06]  /*0530*/  BRA `(.L_x_10) ;  /* 0x00000000001c7947 */ /* 0x000fec0003800000 */
.L_x_9:
[----:B------:R-:W-:-:S04]  /*0540*/  FADD R0, -R8, R3 ;  /* 0x0000000308007221 */ /* 0x000fc80000000100 */
[----:B------:R-:W-:-:S05]  /*0550*/  FMUL R0, R0, 1.4426950216293334961 ;  /* 0x3fb8aa3b00007820 */ /* 0x000fca0000400000 */
[----:B------:R-:W-:-:S13]  /*0560*/  FSETP.GEU.AND P0, PT, R0, -126, PT ;  /* 0xc2fc00000000780b */ /* 0x000fda0003f0e000 */
[----:B------:R-:W-:-:S04]  /*0570*/  @!P0 FMUL R0, R0, 0.5 ;  /* 0x3f00000000008820 */ /* 0x000fc80000400000 */
[----:B------:R-:W1:Y:S02]  /*0580*/  MUFU.EX2 R10, R0 ;  /* 0x00000000000a7308 */ /* 0x000e640000000800 */
[----:B-1----:R-:W-:-:S04]  /*0590*/  @!P0 FMUL R10, R10, R10 ;  /* 0x0000000a0a0a8220 */ /* 0x002fc80000400000 */
[----:B------:R-:W-:-:S07]  /*05a0*/  FADD R7, R10, R7 ;  /* 0x000000070a077221 */ /* 0x000fce0000000000 */
.L_x_10:
[----:B------:R-:W-:Y:S05]  /*05b0*/  BSYNC.RECONVERGENT B0 ;  /* 0x0000000000007941 */ /* 0x000fea0003800200 */
.L_x_8:
[----:B------:R-:W-:Y:S05]  /*05c0*/  @!P2 BRA `(.L_x_11) ;  /* 0xfffffffc0064a947 */ /* 0x000fea000383ffff */
.L_x_5:
[----:B------:R-:W1:Y:S01]  /*05d0*/  S2UR UR6, SR_CgaCtaId ;  /* 0x00000000000679c3 */ /* 0x000e620000008800 */
[----:B------:R-:W-:Y:S01]  /*05e0*/  UMOV UR5, 0x400 ;  /* 0x0000040000057882 */ /* 0x000fe20000000000 */
[----:B------:R-:W-:Y:S02]  /*05f0*/  UISETP.GE.U32.AND UP0, UPT, UR7, 0x2, UPT ;  /* 0x000000020700788c */ /* 0x000fe4000bf06070 */
[----:B------:R-:W-:Y:S02]  /*0600*/  UIADD3 UR4, UPT, UPT, UR5, 0x1000, URZ ;  /* 0x0000100005047890 */ /* 0x000fe4000fffe0ff */
[----:B------:R-:W-:Y:S02]  /*0610*/  UIADD3 UR5, UPT, UPT, UR5, 0x2000, URZ ;  /* 0x0000200005057890 */ /* 0x000fe4000fffe0ff */
[----:B-1----:R-:W-:Y:S02]  /*0620*/  ULEA UR4, UR6, UR4, 0x18 ;  /* 0x0000000406047291 */ /* 0x002fe4000f8ec0ff */
[----:B------:R-:W-:-:S04]  /*0630*/  ULEA UR5, UR6, UR5, 0x18 ;  /* 0x0000000506057291 */ /* 0x000fc8000f8ec0ff */
[C---:B------:R-:W-:Y:S02]  /*0640*/  LEA R0, R6.reuse, UR4, 0x2 ;  /* 0x0000000406007c11 */ /* 0x040fe4000f8e10ff */
[----:B------:R-:W-:-:S03]  /*0650*/  LEA R3, R6, UR5, 0x2 ;  /* 0x0000000506037c11 */ /* 0x000fc6000f8e10ff */
[----:B------:R1:W-:Y:S04]  /*0660*/  STS [R0], R7 ;  /* 0x0000000700007388 */ /* 0x0003e80000000800 */
[----:B------:R1:W-:Y:S01]  /*0670*/  STS [R3], R8 ;  /* 0x0000000803007388 */ /* 0x0003e20000000800 */
[----:B------:R-:W-:Y:S06]  /*0680*/  BAR.SYNC.DEFER_BLOCKING 0x0 ;  /* 0x0000000000007b1d */ /* 0x000fec0000010000 */
[----:B------:R-:W-:Y:S05]  /*0690*/  BRA.U !UP0, `(.L_x_12) ;  /* 0x0000000108a87547 */ /* 0x000fea000b800000 */
[----:B------:R-:W-:-:S07]  /*06a0*/  IMAD.U32 R5, RZ, RZ, UR7 ;  /* 0x00000007ff057e24 */ /* 0x000fce000f8e00ff */
.L_x_16:
[----:B------:R-:W-:Y:S01]  /*06b0*/  MOV R10, R5 ;  /* 0x00000005000a7202 */ /* 0x000fe20000000f00 */
[----:B------:R-:W-:Y:S01]  /*06c0*/  BSSY.RECONVERGENT B0, `(.L_x_13) ;  /* 0x0000024000007945 */ /* 0x000fe20003800200 */
[----:B------:R-:W-:-:S04]  /*06d0*/  SHF.R.U32.HI R5, RZ, 0x1, R5 ;  /* 0x00000001ff057819 */ /* 0x000fc80000011605 */
[----:B------:R-:W-:-:S13]  /*06e0*/  ISETP.GT.U32.AND P0, PT, R6, R5, PT ;  /* 0x000000050600720c */ /* 0x000fda0003f04070 */
[----:B--234-:R-:W-:Y:S05]  /*06f0*/  @!P0 BRA `(.L_x_14) ;  /* 0x0000000000808947 */ /* 0x01cfea0003800000 */
[----:B------:R-:W-:-:S05]  /*0700*/  IMAD R4, R5, 0x4, R0 ;  /* 0x0000000405047824 */ /* 0x000fca00078e0200 */
[----:B------:R-:W2:Y:S02]  /*0710*/  LDS R13, [R4] ;  /* 0x00000000040d7984 */ /* 0x000ea40000000800 */
[----:B--2---:R-:W-:-:S13]  /*0720*/  FSETP.NEU.AND P0, PT, R13, RZ, PT ;  /* 0x000000ff0d00720b */ /* 0x004fda0003f0d000 */
[----:B------:R-:W-:Y:S05]  /*0730*/  @!P0 BRA `(.L_x_14) ;  /* 0x0000000000708947 */ /* 0x000fea0003800000 */
[----:B------:R-:W2:Y:S01]  /*0740*/  LDS R4, [R0] ;  /* 0x0000000000047984 */ /* 0x000ea20000000800 */
[----:B-1----:R-:W-:-:S03]  /*0750*/  IMAD R8, R5, 0x4, R3 ;  /* 0x0000000405087824 */ /* 0x002fc600078e0203 */
[----:B------:R-:W-:Y:S04]  /*0760*/  LDS R7, [R3] ;  /* 0x0000000003077984 */ /* 0x000fe80000000800 */
[----:B------:R-:W1:Y:S01]  /*0770*/  LDS R8, [R8] ;  /* 0x0000000008087984 */ /* 0x000e620000000800 */
[----:B--2---:R-:W-:-:S13]  /*0780*/  FSETP.NEU.AND P0, PT, R4, RZ, PT ;  /* 0x000000ff0400720b */ /* 0x004fda0003f0d000 */
[----:B------:R2:W-:Y:S04]  /*0790*/  @!P0 STS [R0], R13 ;  /* 0x0000000d00008388 */ /* 0x0005e80000000800 */
[----:B-1----:R2:W-:Y:S01]  /*07a0*/  @!P0 STS [R3], R8 ;  /* 0x0000000803008388 */ /* 0x0025e20000000800 */
[----:B------:R-:W-:Y:S05]  /*07b0*/  @!P0 BRA `(.L_x_14) ;  /* 0x0000000000508947 */ /* 0x000fea0003800000 */
[----:B------:R-:W-:-:S13]  /*07c0*/  FSETP.GEU.AND P0, PT, R7, R8, PT ;  /* 0x000000080700720b */ /* 0x000fda0003f0e000 */
[----:B------:R-:W-:Y:S05]  /*07d0*/  @P0 BRA `(.L_x_15) ;  /* 0x0000000000280947 */ /* 0x000fea0003800000 */
[----:B------:R-:W-:-:S04]  /*07e0*/  FADD R7, R7, -R8 ;  /* 0x8000000807077221 */ /* 0x000fc80000000000 */
[----:B------:R-:W-:-:S05]  /*07f0*/  FMUL R7, R7, 1.4426950216293334961 ;  /* 0x3fb8aa3b07077820 */ /* 0x000fca0000400000 */
[----:B------:R-:W-:-:S13]  /*0800*/  FSETP.GEU.AND P0, PT, R7, -126, PT ;  /* 0xc2fc00000700780b */ /* 0x000fda0003f0e000 */
[----:B------:R-:W-:-:S04]  /*0810*/  @!P0 FMUL R7, R7, 0.5 ;  /* 0x3f00000007078820 */ /* 0x000fc80000400000 */
[----:B------:R-:W1:Y:S02]  /*0820*/  MUFU.EX2 R9, R7 ;  /* 0x0000000700097308 */ /* 0x000e640000000800 */
[----:B-1----:R-:W-:-:S04]  /*0830*/  @!P0 FMUL R9, R9, R9 ;  /* 0x0000000909098220 */ /* 0x002fc80000400000 */
[----:B------:R-:W-:-:S05]  /*0840*/  FFMA R9, R4, R9, R13 ;  /* 0x0000000904097223 */ /* 0x000fca000000000d */
[----:B------:R3:W-:Y:S04]  /*0850*/  STS [R0], R9 ;  /* 0x0000000900007388 */ /* 0x0007e80000000800 */
[----:B------:R3:W-:Y:S01]  /*0860*/  STS [R3], R8 ;  /* 0x0000000803007388 */ /* 0x0007e20000000800 */
[----:B------:R-:W-:Y:S05]  /*0870*/  BRA `(.L_x_14) ;  /* 0x0000000000207947 */ /* 0x000fea0003800000 */
.L_x_15:
[----:B------:R-:W-:-:S04]  /*0880*/  FADD R7, -R7, R8 ;  /* 0x0000000807077221 */ /* 0x000fc80000000100 */
[----:B------:R-:W-:-:S05]  /*0890*/  FMUL R7, R7, 1.4426950216293334961 ;  /* 0x3fb8aa3b07077820 */ /* 0x000fca0000400000 */
[----:B------:R-:W-:-:S13]  /*08a0*/  FSETP.GEU.AND P0, PT, R7, -126, PT ;  /* 0xc2fc00000700780b */ /* 0x000fda0003f0e000 */
[----:B------:R-:W-:-:S04]  /*08b0*/  @!P0 FMUL R7, R7, 0.5 ;  /* 0x3f00000007078820 */ /* 0x000fc80000400000 */
[----:B------:R-:W1:Y:S02]  /*08c0*/  MUFU.EX2 R9, R7 ;  /* 0x0000000700097308 */ /* 0x000e640000000800 */
[----:B-1----:R-:W-:-:S04]  /*08d0*/  @!P0 FMUL R9, R9, R9 ;  /* 0x0000000909098220 */ /* 0x002fc80000400000 */
[----:B------:R-:W-:-:S05]  /*08e0*/  FFMA R9, R13, R9, R4 ;  /* 0x000000090d097223 */ /* 0x000fca0000000004 */
[----:B------:R4:W-:Y:S02]  /*08f0*/  STS [R0], R9 ;  /* 0x0000000900007388 */ /* 0x0009e40000000800 */
.L_x_14:
[----:B------:R-:W-:Y:S05]  /*0900*/  BSYNC.RECONVERGENT B0 ;  /* 0x0000000000007941 */ /* 0x000fea0003800200 */
.L_x_13:
[----:B------:R-:W-:Y:S01]  /*0910*/  BAR.SYNC.DEFER_BLOCKING 0x0 ;  /* 0x0000000000007b1d */ /* 0x000fe20000010000 */
[----:B------:R-:W-:-:S13]  /*0920*/  ISETP.GT.U32.AND P0, PT, R10, 0x3, PT ;  /* 0x000000030a00780c */ /* 0x000fda0003f04070 */
[----:B------:R-:W-:Y:S05]  /*0930*/  @P0 BRA `(.L_x_16) ;  /* 0xfffffffc005c0947 */ /* 0x000fea000383ffff */
.L_x_12:
[----:B------:R-:W-:Y:S01]  /*0940*/  ISETP.NE.AND P0, PT, R6, RZ, PT ;  /* 0x000000ff0600720c */ /* 0x000fe20003f05270 */
[----:B------:R-:W5:-:S12]  /*0950*/  LDC R5, c[0x0][0x3a4] ;  /* 0x0000e900ff057b82 */ /* 0x000f580000000800 */
[----:B-123--:R-:W1:Y:S01]  /*0960*/  @!P0 S2R R3, SR_CgaCtaId ;  /* 0x0000000000038919 */ /* 0x00ee620000008800 */
[----:B----4-:R-:W-:Y:S02]  /*0970*/  @!P0 MOV R0, 0x400 ;  /* 0x0000040000008802 */ /* 0x010fe40000000f00 */
[----:B-----5:R-:W-:Y:S02]  /*0980*/  ISETP.GE.AND P1, PT, R5, 0x1, PT ;  /* 0x000000010500780c */ /* 0x020fe40003f26270 */
[----:B-1----:R-:W-:-:S05]  /*0990*/  @!P0 LEA R4, R3, R0, 0x18 ;  /* 0x0000000003048211 */ /* 0x002fca00078ec0ff */
[----:B------:R-:W1:Y:S04]  /*09a0*/  @!P0 LDS R0, [R4+0x2000] ;  /* 0x0020000004008984 */ /* 0x000e680000000800 */
[----:B------:R-:W2:Y:S04]  /*09b0*/  @!P0 LDS R3, [R4+0x1000] ;  /* 0x0010000004038984 */ /* 0x000ea80000000800 */
[----:B-1----:R1:W-:Y:S04]  /*09c0*/  @!P0 STS [R4+0x3000], R0 ;  /* 0x0030000004008388 */ /* 0x0023e80000000800 */
[----:B--2---:R1:W-:Y:S01]  /*09d0*/  @!P0 STS [R4+0x3004], R3 ;  /* 0x0030040304008388 */ /* 0x0043e20000000800 */
[----:B------:R-:W-:Y:S06]  /*09e0*/  BAR.SYNC.DEFER_BLOCKING 0x0 ;  /* 0x0000000000007b1d */ /* 0x000fec0000010000 */
[----:B------:R-:W-:Y:S05]  /*09f0*/  @!P1 EXIT ;  /* 0x000000000000994d */ /* 0x000fea0003800000 */
[----:B------:R-:W2:Y:S01]  /*0a00*/  LDC.64 R8, c[0x0][0x388] ;  /* 0x0000e200ff087b82 */ /* 0x000ea20000000a00 */
[----:B------:R-:W-:Y:S01]  /*0a10*/  HFMA2 R13, -RZ, RZ, 0, 0 ;  /* 0x00000000ff0d7431 */ /* 0x000fe200000001ff */
[----:B------:R-:W3:Y:S06]  /*0a20*/  LDCU UR6, c[0x0][0x3a4] ;  /* 0x00007480ff0677ac */ /* 0x000eec0008000800 */
[----:B------:R-:W4:Y:S08]  /*0a30*/  LDC.64 R6, c[0x0][0x390] ;  /* 0x0000e400ff067b82 */ /* 0x000f300000000a00 */
[----:B-1----:R-:W1:Y:S02]  /*0a40*/  LDC.64 R4, c[0x0][0x398] ;  /* 0x0000e600ff047b82 */ /* 0x002e640000000a00 */
.L_x_21:
[C---:B--2---:R-:W-:Y:S01]  /*0a50*/  IMAD.WIDE R16, R13.reuse, 0x4, R8 ;  /* 0x000000040d107825 */ /* 0x044fe200078e0208 */
[----:B------:R-:W2:Y:S05]  /*0a60*/  LDS R0, [R2] ;  /* 0x0000000002007984 */ /* 0x000eaa0000000800 */
[----:B------:R-:W2:Y:S01]  /*0a70*/  LDG.E R17, desc[UR8][R16.64] ;  /* 0x0000000810117981 */ /* 0x000ea2000c1e1900 */
[----:B------:R-:W5:Y:S01]  /*0a80*/  MUFU.RCP R10, R11 ;  /* 0x0000000b000a7308 */ /* 0x000f620000001000 */
[----:B-1----:R-:W-:Y:S01]  /*0a90*/  IMAD.MOV.U32 R15, RZ, RZ, R13 ;  /* 0x000000ffff0f7224 */ /* 0x002fe200078e000d */
[----:B------:R-:W-:Y:S01]  /*0aa0*/  IADD3 R13, PT, PT, R13, UR7, RZ ;  /* 0x000000070d0d7c10 */ /* 0x000fe2000fffe0ff */
[----:B------:R-:W-:Y:S03]  /*0ab0*/  BSSY.RECONVERGENT B0, `(.L_x_17) ;  /* 0x000000e000007945 */ /* 0x000fe60003800200 */
[----:B---3--:R-:W-:Y:S01]  /*0ac0*/  ISETP.GE.AND P2, PT, R13, UR6, PT ;  /* 0x000000060d007c0c */ /* 0x008fe2000bf46270 */
[----:B-----5:R-:W-:Y:S01]  /*0ad0*/  FFMA R3, R10, -R11, 1 ;  /* 0x3f8000000a037423 */ /* 0x020fe2000000080b */
[----:B--2---:R-:W-:-:S03]  /*0ae0*/  FMUL R12, R0, R17 ;  /* 0x00000011000c7220 */ /* 0x004fc60000400000 */
[----:B------:R-:W-:Y:S01]  /*0af0*/  FFMA R0, R10, R3, R10 ;  /* 0x000000030a007223 */ /* 0x000fe2000000000a */
[----:B------:R-:W2:Y:S03]  /*0b00*/  FCHK P0, R12, R11 ;  /* 0x0000000b0c007302 */ /* 0x000ea60000000000 */
[----:B------:R-:W-:-:S04]  /*0b10*/  FFMA R3, R0, R12, RZ ;  /* 0x0000000c00037223 */ /* 0x000fc800000000ff */
[----:B------:R-:W-:-:S04]  /*0b20*/  FFMA R10, R3, -R11, R12 ;  /* 0x8000000b030a7223 */ /* 0x000fc8000000000c */
[----:B------:R-:W-:Y:S01]  /*0b30*/  FFMA R3, R0, R10, R3 ;  /* 0x0000000a00037223 */ /* 0x000fe20000000003 */
[----:B--2---:R-:W-:Y:S06]  /*0b40*/  @!P0 BRA `(.L_x_18) ;  /* 0x0000000000108947 */ /* 0x004fec0003800000 */
[----:B------:R-:W-:Y:S01]  /*0b50*/  IMAD.MOV.U32 R0, RZ, RZ, R12 ;  /* 0x000000ffff007224 */ /* 0x000fe200078e000c */
[----:B------:R-:W-:Y:S02]  /*0b60*/  MOV R3, R11 ;  /* 0x0000000b00037202 */ /* 0x000fe40000000f00 */
[----:B------:R-:W-:-:S07]  /*0b70*/  MOV R14, 0xb90 ;  /* 0x00000b90000e7802 */ /* 0x000fce0000000f00 */
[----:B01--4-:R-:W-:Y:S05]  /*0b80*/  CALL.REL.NOINC `($__internal_1_$__cuda_sm3x_div_rn_noftz_f32_slowpath) ;  /* 0x0000000000e07944 */ /* 0x013fea0003c00000 */
.L_x_18:
[----:B------:R-:W-:Y:S05]  /*0b90*/  BSYNC.RECONVERGENT B0 ;  /* 0x0000000000007941 */ /* 0x000fea0003800200 */
.L_x_17:
[----:B------:R-:W2:Y:S01]  /*0ba0*/  S2UR UR5, SR_CgaCtaId ;  /* 0x00000000000579c3 */ /* 0x000ea20000008800 */
[----:B------:R-:W-:Y:S01]  /*0bb0*/  UMOV UR4, 0x400 ;  /* 0x0000040000047882 */ /* 0x000fe20000000000 */
[----:B------:R-:W-:Y:S01]  /*0bc0*/  BSSY.RECONVERGENT B0, `(.L_x_19) ;  /* 0x0000015000007945 */ /* 0x000fe20003800200 */
[----:B--2---:R-:W-:-:S09]  /*0bd0*/  ULEA UR4, UR5, UR4, 0x18 ;  /* 0x0000000405047291 */ /* 0x004fd2000f8ec0ff */
[----:B------:R-:W2:Y:S02]  /*0be0*/  LDS.64 R16, [UR4+0x3000] ;  /* 0x00300004ff107984 */ /* 0x000ea40008000a00 */
[----:B--2---:R-:W-:Y:S01]  /*0bf0*/  FADD R3, -R16, R3 ;  /* 0x0000000310037221 */ /* 0x004fe20000000100 */
[----:B------:R-:W2:Y:S03]  /*0c00*/  MUFU.RCP R10, R17 ;  /* 0x00000011000a7308 */ /* 0x000ea60000001000 */
[----:B------:R-:W-:-:S05]  /*0c10*/  FMUL R3, R3, 1.4426950216293334961 ;  /* 0x3fb8aa3b03037820 */ /* 0x000fca0000400000 */
[----:B------:R-:W-:Y:S01]  /*0c20*/  FSETP.GEU.AND P0, PT, R3, -126, PT ;  /* 0xc2fc00000300780b */ /* 0x000fe20003f0e000 */
[----:B--2---:R-:W-:-:S12]  /*0c30*/  FFMA R19, R10, -R17, 1 ;  /* 0x3f8000000a137423 */ /* 0x004fd80000000811 */
[----:B------:R-:W-:Y:S01]  /*0c40*/  @!P0 FMUL R3, R3, 0.5 ;  /* 0x3f00000003038820 */ /* 0x000fe20000400000 */
[----:B------:R-:W-:-:S03]  /*0c50*/  FFMA R19, R10, R19, R10 ;  /* 0x000000130a137223 */ /* 0x000fc6000000000a */
[----:B------:R-:W2:Y:S02]  /*0c60*/  MUFU.EX2 R0, R3 ;  /* 0x0000000300007308 */ /* 0x000ea40000000800 */
[----:B--2---:R-:W-:-:S06]  /*0c70*/  @!P0 FMUL R0, R0, R0 ;  /* 0x0000000000008220 */ /* 0x004fcc0000400000 */
[----:B------:R-:W2:Y:S01]  /*0c80*/  FCHK P0, R0, R17 ;  /* 0x0000001100007302 */ /* 0x000ea20000000000 */
[----:B------:R-:W-:-:S04]  /*0c90*/  FFMA R10, R0, R19, RZ ;  /* 0x00000013000a7223 */ /* 0x000fc800000000ff */
[----:B------:R-:W-:-:S04]  /*0ca0*/  FFMA R12, R10, -R17, R0 ;  /* 0x800000110a0c7223 */ /* 0x000fc80000000000 */
[----:B------:R-:W-:Y:S01]  /*0cb0*/  FFMA R10, R19, R12, R10 ;  /* 0x0000000c130a7223 */ /* 0x000fe2000000000a */
[----:B--2---:R-:W-:Y:S06]  /*0cc0*/  @!P0 BRA `(.L_x_20) ;  /* 0x0000000000108947 */ /* 0x004fec0003800000 */
[----:B------:R-:W-:Y:S01]  /*0cd0*/  IMAD.MOV.U32 R3, RZ, RZ, R17 ;  /* 0x000000ffff037224 */ /* 0x000fe200078e0011 */
[----:B------:R-:W-:-:S07]  /*0ce0*/  MOV R14, 0xd00 ;  /* 0x00000d00000e7802 */ /* 0x000fce0000000f00 */
[----:B01--4-:R-:W-:Y:S05]  /*0cf0*/  CALL.REL.NOINC `($__internal_1_$__cuda_sm3x_div_rn_noftz_f32_slowpath) ;  /* 0x0000000000847944 */ /* 0x013fea0003c00000 */
[----:B------:R-:W-:-:S07]  /*0d00*/  MOV R10, R3 ;  /* 0x00000003000a7202 */ /* 0x000fce0000000f00 */
.L_x_20:
[----:B------:R-:W-:Y:S05]  /*0d10*/  BSYNC.RECONVERGENT B0 ;  /* 0x0000000000007941 */ /* 0x000fea0003800200 */
.L_x_19:
[----:B----4-:R-:W-:-:S06]  /*0d20*/  IMAD.WIDE R16, R15, 0x4, R6 ;  /* 0x000000040f107825 */ /* 0x010fcc00078e0206 */
[----:B------:R-:W2:Y:S01]  /*0d30*/  LDG.E R17, desc[UR8][R16.64] ;  /* 0x0000000810117981 */ /* 0x000ea2000c1e1900 */
[----:B-1----:R-:W-:-:S04]  /*0d40*/  IMAD.WIDE R14, R15, 0x4, R4 ;  /* 0x000000040f0e7825 */ /* 0x002fc800078e0204 */
[----:B--2---:R-:W-:-:S05]  /*0d50*/  FMUL R3, R17, R10 ;  /* 0x0000000a11037220 */ /* 0x004fca0000400000 */
[----:B------:R1:W-:Y:S01]  /*0d60*/  REDG.E.ADD.F32.FTZ.RN.STRONG.GPU desc[UR8][R14.64], R3 ;  /* 0x000000030e0079a6 */ /* 0x0003e2000c12f308 */
[----:B------:R-:W-:Y:S05]  /*0d70*/  @!P2 BRA `(.L_x_21) ;  /* 0xfffffffc0034a947 */ /* 0x000fea000383ffff */
[----:B------:R-:W-:Y:S05]  /*0d80*/  EXIT ;  /* 0x000000000000794d */ /* 0x000fea0003800000 */
        .weak           $__internal_0_$__cuda_sm20_sqrt_rn_f32_slowpath
        .type           $__internal_0_$__cuda_sm20_sqrt_rn_f32_slowpath,@function
        .size           $__internal_0_$__cuda_sm20_sqrt_rn_f32_slowpath,($__internal_1_$__cuda_sm3x_div_rn_noftz_f32_slowpath - $__internal_0_$__cuda_sm20_sqrt_rn_f32_slowpath)
$__internal_0_$__cuda_sm20_sqrt_rn_f32_slowpath:
[----:B------:R-:W-:-:S13]  /*0d90*/  LOP3.LUT P0, RZ, R0, 0x7fffffff, RZ, 0xc0, !PT ;  /* 0x7fffffff00ff7812 */ /* 0x000fda000780c0ff */
[----:B------:R-:W-:Y:S01]  /*0da0*/  @!P0 IMAD.MOV.U32 R2, RZ, RZ, R0 ;  /* 0x000000ffff028224 */ /* 0x000fe200078e0000 */
[----:B------:R-:W-:Y:S06]  /*0db0*/  @!P0 BRA `(.L_x_22) ;  /* 0x0000000000448947 */ /* 0x000fec0003800000 */
[----:B------:R-:W-:-:S13]  /*0dc0*/  FSETP.GEU.FTZ.AND P0, PT, R0, RZ, PT ;  /* 0x000000ff0000720b */ /* 0x000fda0003f1e000 */
[----:B------:R-:W-:Y:S01]  /*0dd0*/  @!P0 MOV R2, 0x7fffffff ;  /* 0x7fffffff00028802 */ /* 0x000fe20000000f00 */
[----:B------:R-:W-:Y:S06]  /*0de0*/  @!P0 BRA `(.L_x_22) ;  /* 0x0000000000388947 */ /* 0x000fec0003800000 */
[----:B------:R-:W-:-:S13]  /*0df0*/  FSETP.GTU.FTZ.AND P0, PT, |R0|, +INF , PT ;  /* 0x7f8000000000780b */ /* 0x000fda0003f1c200 */
[----:B------:R-:W-:Y:S01]  /*0e00*/  @P0 FADD.FTZ R2, R0, 1 ;  /* 0x3f80000000020421 */ /* 0x000fe20000010000 */
[----:B------:R-:W-:Y:S06]  /*0e10*/  @P0 BRA `(.L_x_22) ;  /* 0x00000000002c0947 */ /* 0x000fec0003800000 */
[----:B------:R-:W-:-:S13]  /*0e20*/  FSETP.NEU.FTZ.AND P0, PT, |R0|, +INF , PT ;  /* 0x7f8000000000780b */ /* 0x000fda0003f1d200 */
[----:B------:R-:W-:Y:S01]  /*0e30*/  @!P0 IMAD.MOV.U32 R2, RZ, RZ, R0 ;  /* 0x000000ffff028224 */ /* 0x000fe200078e0000 */
[----:B------:R-:W-:Y:S06]  /*0e40*/  @!P0 BRA `(.L_x_22) ;  /* 0x0000000000208947 */ /* 0x000fec0003800000 */
[----:B------:R-:W-:-:S04]  /*0e50*/  FFMA R0, R0, 1.84467440737095516160e+19, RZ ;  /* 0x5f80000000007823 */ /* 0x000fc800000000ff */
[----:B------:R-:W0:Y:S02]  /*0e60*/  MUFU.RSQ R3, R0 ;  /* 0x0000000000037308 */ /* 0x000e240000001400 */
[----:B0-----:R-:W-:Y:S01]  /*0e70*/  FMUL.FTZ R5, R0, R3 ;  /* 0x0000000300057220 */ /* 0x001fe20000410000 */
[----:B------:R-:W-:-:S03]  /*0e80*/  FMUL.FTZ R3, R3, 0.5 ;  /* 0x3f00000003037820 */ /* 0x000fc60000410000 */
[----:B------:R-:W-:-:S04]  /*0e90*/  FADD.FTZ R2, -R5, -RZ ;  /* 0x800000ff05027221 */ /* 0x000fc80000010100 */
[----:B------:R-:W-:-:S04]  /*0ea0*/  FFMA R2, R5, R2, R0 ;  /* 0x0000000205027223 */ /* 0x000fc80000000000 */
[----:B------:R-:W-:-:S04]  /*0eb0*/  FFMA R2, R2, R3, R5 ;  /* 0x0000000302027223 */ /* 0x000fc80000000005 */
[----:B------:R-:W-:-:S07]  /*0ec0*/  FMUL.FTZ R2, R2, 2.3283064365386962891e-10 ;  /* 0x2f80000002027820 */ /* 0x000fce0000410000 */
.L_x_22:
[----:B------:R-:W-:Y:S01]  /*0ed0*/  HFMA2 R3, -RZ, RZ, 0, 0 ;  /* 0x00000000ff037431 */ /* 0x000fe200000001ff */
[----:B------:R-:W-:Y:S01]  /*0ee0*/  MOV R11, R2 ;  /* 0x00000002000b7202 */ /* 0x000fe20000000f00 */
[----:B------:R-:W-:-:S04]  /*0ef0*/  IMAD.MOV.U32 R2, RZ, RZ, R4 ;  /* 0x000000ffff027224 */ /* 0x000fc800078e0004 */
[----:B------:R-:W-:Y:S05]  /*0f00*/  RET.REL.NODEC R2 `(_Z17softmax_attentionPKfS0_S0_Pfiii) ;  /* 0xfffffff0023c7950 */ /* 0x000fea0003c3ffff */
        .weak           $__internal_1_$__cuda_sm3x_div_rn_noftz_f32_slowpath
        .type           $__internal_1_$__cuda_sm3x_div_rn_noftz_f32_slowpath,@function
        .size           $__internal_1_$__cuda_sm3x_div_rn_noftz_f32_slowpath,(.L_x_36 - $__internal_1_$__cuda_sm3x_div_rn_noftz_f32_slowpath)
$__internal_1_$__cuda_sm3x_div_rn_noftz_f32_slowpath:
[----:B------:R-:W-:Y:S01]  /*0f10*/  SHF.R.U32.HI R12, RZ, 0x17, R3 ;  /* 0x00000017ff0c7819 */ /* 0x000fe20000011603 */
[----:B------:R-:W-:Y:S01]  /*0f20*/  BSSY.RECONVERGENT B1, `(.L_x_23) ;  /* 0x0000062000017945 */ /* 0x000fe20003800200 */
[----:B------:R-:W-:Y:S02]  /*0f30*/  SHF.R.U32.HI R16, RZ, 0x17, R0 ;  /* 0x00000017ff107819 */ /* 0x000fe40000011600 */
[----:B------:R-:W-:Y:S02]  /*0f40*/  LOP3.LUT R12, R12, 0xff, RZ, 0xc0, !PT ;  /* 0x000000ff0c0c7812 */ /* 0x000fe400078ec0ff */
[----:B------:R-:W-:-:S03]  /*0f50*/  LOP3.LUT R16, R16, 0xff, RZ, 0xc0, !PT ;  /* 0x000000ff10107812 */ /* 0x000fc600078ec0ff */
[----:B------:R-:W-:Y:S01]  /*0f60*/  VIADD R18, R12, 0xffffffff ;  /* 0xffffffff0c127836 */ /* 0x000fe20000000000 */
[----:B------:R-:W-:-:S04]  /*0f70*/  IADD3 R17, PT, PT, R16, -0x1, RZ ;  /* 0xffffffff10117810 */ /* 0x000fc80007ffe0ff */
[----:B------:R-:W-:-:S04]  /*0f80*/  ISETP.GT.U32.AND P0, PT, R18, 0xfd, PT ;  /* 0x000000fd1200780c */ /* 0x000fc80003f04070 */
[----:B------:R-:W-:-:S13]  /*0f90*/  ISETP.GT.U32.OR P0, PT, R17, 0xfd, P0 ;  /* 0x000000fd1100780c */ /* 0x000fda0000704470 */
[----:B------:R-:W-:Y:S01]  /*0fa0*/  @!P0 IMAD.MOV.U32 R10, RZ, RZ, RZ ;  /* 0x000000ffff0a8224 */ /* 0x000fe200078e00ff */
[----:B------:R-:W-:Y:S06]  /*0fb0*/  @!P0 BRA `(.L_x_24) ;  /* 0x00000000005c8947 */ /* 0x000fec0003800000 */
[----:B------:R-:W-:Y:S02]  /*0fc0*/  FSETP.GTU.FTZ.AND P0, PT, |R0|, +INF , PT ;  /* 0x7f8000000000780b */ /* 0x000fe40003f1c200 */
[----:B------:R-:W-:-:S04]  /*0fd0*/  FSETP.GTU.FTZ.AND P1, PT, |R3|, +INF , PT ;  /* 0x7f8000000300780b */ /* 0x000fc80003f3c200 */
[----:B------:R-:W-:-:S13]  /*0fe0*/  PLOP3.LUT P0, PT, P0, P1, PT, 0xf8, 0x8f ;  /* 0x00000000008f781c */ /* 0x000fda0000703f70 */
[----:B------:R-:W-:Y:S05]  /*0ff0*/  @P0 BRA `(.L_x_25) ;  /* 0x00000004004c0947 */ /* 0x000fea0003800000 */
[----:B------:R-:W-:-:S13]  /*1000*/  LOP3.LUT P0, RZ, R3, 0x7fffffff, R0, 0xc8, !PT ;  /* 0x7fffffff03ff7812 */ /* 0x000fda000780c800 */
[----:B------:R-:W-:Y:S05]  /*1010*/  @!P0 BRA `(.L_x_26) ;  /* 0x00000004003c8947 */ /* 0x000fea0003800000 */
[C---:B------:R-:W-:Y:S02]  /*1020*/  FSETP.NEU.FTZ.AND P3, PT, |R0|.reuse, +INF , PT ;  /* 0x7f8000000000780b */ /* 0x040fe40003f7d200 */
[----:B------:R-:W-:Y:S02]  /*1030*/  FSETP.NEU.FTZ.AND P1, PT, |R3|, +INF , PT ;  /* 0x7f8000000300780b */ /* 0x000fe40003f3d200 */
[----:B------:R-:W-:-:S11]  /*1040*/  FSETP.NEU.FTZ.AND P0, PT, |R0|, +INF , PT ;  /* 0x7f8000000000780b */ /* 0x000fd60003f1d200 */
[----:B------:R-:W-:Y:S05]  /*1050*/  @!P1 BRA !P3, `(.L_x_26) ;  /* 0x00000004002c9947 */ /* 0x000fea0005800000 */
[----:B------:R-:W-:-:S04]  /*1060*/  LOP3.LUT P3, RZ, R0, 0x7fffffff, RZ, 0xc0, !PT ;  /* 0x7fffffff00ff7812 */ /* 0x000fc8000786c0ff */
[----:B------:R-:W-:-:S13]  /*1070*/  PLOP3.LUT P1, PT, P1, P3, PT, 0x2f, 0xf2 ;  /* 0x0000000000f2781c */ /* 0x000fda0000f26577 */
[----:B------:R-:W-:Y:S05]  /*1080*/  @P1 BRA `(.L_x_27) ;  /* 0x0000000400181947 */ /* 0x000fea0003800000 */
[----:B------:R-:W-:-:S04]  /*1090*/  LOP3.LUT P1, RZ, R3, 0x7fffffff, RZ, 0xc0, !PT ;  /* 0x7fffffff03ff7812 */ /* 0x000fc8000782c0ff */
[----:B------:R-:W-:-:S13]  /*10a0*/  PLOP3.LUT P0, PT, P0, P1, PT, 0x2f, 0xf2 ;  /* 0x0000000000f2781c */ /* 0x000fda0000702577 */
[----:B------:R-:W-:Y:S05]  /*10b0*/  @P0 BRA `(.L_x_28) ;  /* 0x0000000400000947 */ /* 0x000fea0003800000 */
[----:B------:R-:W-:Y:S02]  /*10c0*/  ISETP.GE.AND P0, PT, R17, RZ, PT ;  /* 0x000000ff1100720c */ /* 0x000fe40003f06270 */
[----:B------:R-:W-:-:S11]  /*10d0*/  ISETP.GE.AND P1, PT, R18, RZ, PT ;  /* 0x000000ff1200720c */ /* 0x000fd60003f26270 */
[----:B------:R-:W-:Y:S01]  /*10e0*/  @P0 MOV R10, RZ ;  /* 0x000000ff000a0202 */ /* 0x000fe20000000f00 */
[----:B------:R-:W-:Y:S02]  /*10f0*/  @!P0 IMAD.MOV.U32 R10, RZ, RZ, -0x40 ;  /* 0xffffffc0ff0a8424 */ /* 0x000fe400078e00ff */
[----:B------:R-:W-:Y:S01]  /*1100*/  @!P0 FFMA R0, R0, 1.84467440737095516160e+19, RZ ;  /* 0x5f80000000008823 */ /* 0x000fe200000000ff */
[----:B------:R-:W-:Y:S02]  /*1110*/  @!P1 FFMA R3, R3, 1.84467440737095516160e+19, RZ ;  /* 0x5f80000003039823 */ /* 0x000fe400000000ff */
[----:B------:R-:W-:-:S07]  /*1120*/  @!P1 IADD3 R10, PT, PT, R10, 0x40, RZ ;  /* 0x000000400a0a9810 */ /* 0x000fce0007ffe0ff */
.L_x_24:
[----:B------:R-:W-:Y:S01]  /*1130*/  LEA R18, R12, 0xc0800000, 0x17 ;  /* 0xc08000000c127811 */ /* 0x000fe200078eb8ff */
[----:B------:R-:W-:Y:S04]  /*1140*/  BSSY.RECONVERGENT B2, `(.L_x_29) ;  /* 0x0000036000027945 */ /* 0x000fe80003800200 */
[----:B------:R-:W-:Y:S01]  /*1150*/  IMAD.IADD R18, R3, 0x1, -R18 ;  /* 0x0000000103127824 */ /* 0x000fe200078e0a12 */
[----:B------:R-:W-:-:S03]  /*1160*/  IADD3 R3, PT, PT, R16, -0x7f, RZ ;  /* 0xffffff8110037810 */ /* 0x000fc60007ffe0ff */
[----:B------:R-:W0:Y:S01]  /*1170*/  MUFU.RCP R20, R18 ;  /* 0x0000001200147308 */ /* 0x000e220000001000 */
[----:B------:R-:W-:Y:S01]  /*1180*/  FADD.FTZ R19, -R18, -RZ ;  /* 0x800000ff12137221 */ /* 0x000fe20000010100 */
[C---:B------:R-:W-:Y:S01]  /*1190*/  IMAD R0, R3.reuse, -0x800000, R0 ;  /* 0xff80000003007824 */ /* 0x040fe200078e0200 */
[----:B------:R-:W-:-:S05]  /*11a0*/  IADD3 R21, PT, PT, R3, 0x7f, -R12 ;  /* 0x0000007f03157810 */ /* 0x000fca0007ffe80c */
[----:B------:R-:W-:Y:S02]  /*11b0*/  IMAD.IADD R21, R21, 0x1, R10 ;  /* 0x0000000115157824 */ /* 0x000fe400078e020a */
[----:B0-----:R-:W-:-:S04]  /*11c0*/  FFMA R17, R20, R19, 1 ;  /* 0x3f80000014117423 */ /* 0x001fc80000000013 */
[----:B------:R-:W-:-:S04]  /*11d0*/  FFMA R17, R20, R17, R20 ;  /* 0x0000001114117223 */ /* 0x000fc80000000014 */
[----:B------:R-:W-:-:S04]  /*11e0*/  FFMA R16, R0, R17, RZ ;  /* 0x0000001100107223 */ /* 0x000fc800000000ff */
[----:B------:R-:W-:-:S04]  /*11f0*/  FFMA R20, R19, R16, R0 ;  /* 0x0000001013147223 */ /* 0x000fc80000000000 */
[----:B------:R-:W-:-:S04]  /*1200*/  FFMA R16, R17, R20, R16 ;  /* 0x0000001411107223 */ /* 0x000fc80000000010 */
[----:B------:R-:W-:-:S04]  /*1210*/  FFMA R19, R19, R16, R0 ;  /* 0x0000001013137223 */ /* 0x000fc80000000000 */
[----:B------:R-:W-:-:S05]  /*1220*/  FFMA R0, R17, R19, R16 ;  /* 0x0000001311007223 */ /* 0x000fca0000000010 */
[----:B------:R-:W-:-:S04]  /*1230*/  SHF.R.U32.HI R3, RZ, 0x17, R0 ;  /* 0x00000017ff037819 */ /* 0x000fc80000011600 */
[----:B------:R-:W-:-:S04]  /*1240*/  LOP3.LUT R3, R3, 0xff, RZ, 0xc0, !PT ;  /* 0x000000ff03037812 */ /* 0x000fc800078ec0ff */
[----:B------:R-:W-:-:S05]  /*1250*/  IADD3 R10, PT, PT, R3, R21, RZ ;  /* 0x00000015030a7210 */ /* 0x000fca0007ffe0ff */
[----:B------:R-:W-:-:S05]  /*1260*/  VIADD R3, R10, 0xffffffff ;  /* 0xffffffff0a037836 */ /* 0x000fca0000000000 */
[----:B------:R-:W-:-:S13]  /*1270*/  ISETP.GE.U32.AND P0, PT, R3, 0xfe, PT ;  /* 0x000000fe0300780c */ /* 0x000fda0003f06070 */
[----:B------:R-:W-:Y:S05]  /*1280*/  @!P0 BRA `(.L_x_30) ;  /* 0x0000000000808947 */ /* 0x000fea0003800000 */
[----:B------:R-:W-:-:S13]  /*1290*/  ISETP.GT.AND P0, PT, R10, 0xfe, PT ;  /* 0x000000fe0a00780c */ /* 0x000fda0003f04270 */
[----:B------:R-:W-:Y:S05]  /*12a0*/  @P0 BRA `(.L_x_31) ;  /* 0x00000000006c0947 */ /* 0x000fea0003800000 */
[----:B------:R-:W-:-:S13]  /*12b0*/  ISETP.GE.AND P0, PT, R10, 0x1, PT ;  /* 0x000000010a00780c */ /* 0x000fda0003f06270 */
[----:B------:R-:W-:Y:S05]  /*12c0*/  @P0 BRA `(.L_x_32) ;  /* 0x0000000000740947 */ /* 0x000fea0003800000 */
[----:B------:R-:W-:Y:S02]  /*12d0*/  ISETP.GE.AND P0, PT, R10, -0x18, PT ;  /* 0xffffffe80a00780c */ /* 0x000fe40003f06270 */
[----:B------:R-:W-:-:S11]  /*12e0*/  LOP3.LUT R0, R0, 0x80000000, RZ, 0xc0, !PT ;  /* 0x8000000000007812 */ /* 0x000fd600078ec0ff */
[----:B------:R-:W-:Y:S05]  /*12f0*/  @!P0 BRA `(.L_x_32) ;  /* 0x0000000000688947 */ /* 0x000fea0003800000 */
[-CC-:B------:R-:W-:Y:S01]  /*1300*/  FFMA.RZ R3, R17, R19.reuse, R16.reuse ;  /* 0x0000001311037223 */ /* 0x180fe2000000c010 */
[C---:B------:R-:W-:Y:S02]  /*1310*/  ISETP.NE.AND P3, PT, R10.reuse, RZ, PT ;  /* 0x000000ff0a00720c */ /* 0x040fe40003f65270 */
[C---:B------:R-:W-:Y:S02]  /*1320*/  ISETP.NE.AND P1, PT, R10.reuse, RZ, PT ;  /* 0x000000ff0a00720c */ /* 0x040fe40003f25270 */
[----:B------:R-:W-:Y:S01]  /*1330*/  LOP3.LUT R12, R3, 0x7fffff, RZ, 0xc0, !PT ;  /* 0x007fffff030c7812 */ /* 0x000fe200078ec0ff */
[CCC-:B------:R-:W-:Y:S01]  /*1340*/  FFMA.RP R3, R17.reuse, R19.reuse, R16.reuse ;  /* 0x0000001311037223 */ /* 0x1c0fe20000008010 */
[----:B------:R-:W-:Y:S01]  /*1350*/  FFMA.RM R16, R17, R19, R16 ;  /* 0x0000001311107223 */ /* 0x000fe20000004010 */
[----:B------:R-:W-:Y:S01]  /*1360*/  IADD3 R17, PT, PT, R10, 0x20, RZ ;  /* 0x000000200a117810 */ /* 0x000fe20007ffe0ff */
[----:B------:R-:W-:Y:S01]  /*1370*/  IMAD.MOV R10, RZ, RZ, -R10 ;  /* 0x000000ffff0a7224 */ /* 0x000fe200078e0a0a */
[----:B------:R-:W-:-:S02]  /*1380*/  LOP3.LUT R12, R12, 0x800000, RZ, 0xfc, !PT ;  /* 0x008000000c0c7812 */ /* 0x000fc400078efcff */
[----:B------:R-:W-:Y:S02]  /*1390*/  FSETP.NEU.FTZ.AND P0, PT, R3, R16, PT ;  /* 0x000000100300720b */ /* 0x000fe40003f1d000 */
[----:B------:R-:W-:Y:S02]  /*13a0*/  SHF.L.U32 R17, R12, R17, RZ ;  /* 0x000000110c117219 */ /* 0x000fe400000006ff */
[----:B------:R-:W-:Y:S02]  /*13b0*/  SEL R3, R10, RZ, P3 ;  /* 0x000000ff0a037207 */ /* 0x000fe40001800000 */
[----:B------:R-:W-:Y:S02]  /*13c0*/  ISETP.NE.AND P1, PT, R17, RZ, P1 ;  /* 0x000000ff1100720c */ /* 0x000fe40000f25270 */
[----:B------:R-:W-:Y:S02]  /*13d0*/  SHF.R.U32.HI R3, RZ, R3, R12 ;  /* 0x00000003ff037219 */ /* 0x000fe4000001160c */
[----:B------:R-:W-:-:S02]  /*13e0*/  PLOP3.LUT P0, PT, P0, P1, PT, 0xf8, 0x8f ;  /* 0x00000000008f781c */ /* 0x000fc40000703f70 */
[----:B------:R-:W-:Y:S02]  /*13f0*/  SHF.R.U32.HI R17, RZ, 0x1, R3 ;  /* 0x00000001ff117819 */ /* 0x000fe40000011603 */
[----:B------:R-:W-:-:S04]  /*1400*/  SEL R10, RZ, 0x1, !P0 ;  /* 0x00000001ff0a7807 */ /* 0x000fc80004000000 */
[----:B------:R-:W-:-:S04]  /*1410*/  LOP3.LUT R10, R10, 0x1, R17, 0xf8, !PT ;  /* 0x000000010a0a7812 */ /* 0x000fc800078ef811 */
[----:B------:R-:W-:-:S04]  /*1420*/  LOP3.LUT R10, R10, R3, RZ, 0xc0, !PT ;  /* 0x000000030a0a7212 */ /* 0x000fc800078ec0ff */
[----:B------:R-:W-:-:S04]  /*1430*/  IADD3 R17, PT, PT, R17, R10, RZ ;  /* 0x0000000a11117210 */ /* 0x000fc80007ffe0ff */
[----:B------:R-:W-:Y:S01]  /*1440*/  LOP3.LUT R0, R17, R0, RZ, 0xfc, !PT ;  /* 0x0000000011007212 */ /* 0x000fe200078efcff */
[----:B------:R-:W-:Y:S06]  /*1450*/  BRA `(.L_x_32) ;  /* 0x0000000000107947 */ /* 0x000fec0003800000 */
.L_x_31:
[----:B------:R-:W-:-:S04]  /*1460*/  LOP3.LUT R0, R0, 0x80000000, RZ, 0xc0, !PT ;  /* 0x8000000000007812 */ /* 0x000fc800078ec0ff */
[----:B------:R-:W-:Y:S01]  /*1470*/  LOP3.LUT R0, R0, 0x7f800000, RZ, 0xfc, !PT ;  /* 0x7f80000000007812 */ /* 0x000fe200078efcff */
[----:B------:R-:W-:Y:S06]  /*1480*/  BRA `(.L_x_32) ;  /* 0x0000000000047947 */ /* 0x000fec0003800000 */
.L_x_30:
[----:B------:R-:W-:-:S07]  /*1490*/  IMAD R0, R21, 0x800000, R0 ;  /* 0x0080000015007824 */ /* 0x000fce00078e0200 */
.L_x_32:
[----:B------:R-:W-:Y:S05]  /*14a0*/  BSYNC.RECONVERGENT B2 ;  /* 0x0000000000027941 */ /* 0x000fea0003800200 */
.L_x_29:
[----:B------:R-:W-:Y:S05]  /*14b0*/  BRA `(.L_x_33) ;  /* 0x0000000000207947 */ /* 0x000fea0003800000 */
.L_x_28:
[----:B------:R-:W-:-:S04]  /*14c0*/  LOP3.LUT R0, R3, 0x80000000, R0, 0x48, !PT ;  /* 0x8000000003007812 */ /* 0x000fc800078e4800 */
[----:B------:R-:W-:Y:S01]  /*14d0*/  LOP3.LUT R0, R0, 0x7f800000, RZ, 0xfc, !PT ;  /* 0x7f80000000007812 */ /* 0x000fe200078efcff */
[----:B------:R-:W-:Y:S06]  /*14e0*/  BRA `(.L_x_33) ;  /* 0x0000000000147947 */ /* 0x000fec0003800000 */
.L_x_27:
[----:B------:R-:W-:Y:S01]  /*14f0*/  LOP3.LUT R0, R3, 0x80000000, R0, 0x48, !PT ;  /* 0x8000000003007812 */ /* 0x000fe200078e4800 */
[----:B------:R-:W-:Y:S06]  /*1500*/  BRA `(.L_x_33) ;  /* 0x00000000000c7947 */ /* 0x000fec0003800000 */
.L_x_26:
[----:B------:R-:W0:Y:S01]  /*1510*/  MUFU.RSQ R0, -QNAN ;  /* 0xffc0000000007908 */ /* 0x000e220000001400 */
[----:B------:R-:W-:Y:S05]  /*1520*/  BRA `(.L_x_33) ;  /* 0x0000000000047947 */ /* 0x000fea0003800000 */
.L_x_25:
[----:B------:R-:W-:-:S07]  /*1530*/  FADD.FTZ R0, R0, R3 ;  /* 0x0000000300007221 */ /* 0x000fce0000010000 */
.L_x_33:
[----:B------:R-:W-:Y:S05]  /*1540*/  BSYNC.RECONVERGENT B1 ;  /* 0x0000000000017941 */ /* 0x000fea0003800200 */
.L_x_23:
[----:B------:R-:W-:Y:S02]  /*1550*/  HFMA2 R17, -RZ, RZ, 0, 0 ;  /* 0x00000000ff117431 */ /* 0x000fe400000001ff */
[----:B------:R-:W-:Y:S01]  /*1560*/  IMAD.MOV.U32 R16, RZ, RZ, R14 ;  /* 0x000000ffff107224 */ /* 0x000fe200078e000e */
[----:B0-----:R-:W-:-:S03]  /*1570*/  MOV R3, R0 ;  /* 0x0000000000037202 */ /* 0x001fc60000000f00 */
[----:B------:R-:W-:Y:S05]  /*1580*/  RET.REL.NODEC R16 `(_Z17softmax_attentionPKfS0_S0_Pfiii) ;  /* 0xffffffe8109c7950 */ /* 0x000fea0003c3ffff */
.L_x_34:
[----:B------:R-:W-:-:S00]  /*1590*/  BRA `(.L_x_34) ;  /* 0xfffffffc00fc7947 */ /* 0x000fc0000383ffff */
[----:B------:R-:W-:-:S00]  /*15a0*/  NOP ;  /* 0x0000000000007918 */ /* 0x000fc00000000000 */
        /* <DEDUP_REMOVED lines=13> */
.L_x_36:


//--------------------- .nv.shared._Z17softmax_attentionPKfS0_S0_Pfiii --------------------------
	.section	.nv.shared._Z17softmax_attentionPKfS0_S0_Pfiii,"aw",@nobits
	.sectionflags	@""
	.align	4
.nv.shared._Z17softmax_attentionPKfS0_S0_Pfiii:
	.zero		13320


//--------------------- .nv.shared.reserved.0     --------------------------
	.section	.nv.shared.reserved.0,"aw",@nobits
	.weak		__nv_reservedSMEM_offset_0_alias
	.size		__nv_reservedSMEM_offset_0_alias, 0, 64
	.other		__nv_reservedSMEM_offset_0_alias,@"STO_CUDA_RESERVED_SHARED STV_DEFAULT"
__nv_reservedSMEM_offset_0_alias:
	.zero		0
	.zero		64


//--------------------- .nv.constant0._Z17softmax_attentionPKfS0_S0_Pfiii --------------------------
	.section	.nv.constant0._Z17softmax_attentionPKfS0_S0_Pfiii,"a",@progbits
	.sectionflags	@""
	.align	4
.nv.constant0._Z17softmax_attentionPKfS0_S0_Pfiii:
	.zero		940


//--------------------- SYMBOLS --------------------------

	.type		.nv.reservedSmem.offset0,@object
	.size		.nv.reservedSmem.offset0,0x4
	.type		.nv.reservedSmem.cap,@object
	.size		.nv.reservedSmem.cap,0x4
